//
// Generated by NVIDIA NVVM Compiler
//
// Compiler Build ID: CL-36424714
// Cuda compilation tools, release 13.0, V13.0.88
// Based on NVVM 20.0.0
//

.version 9.0
.target sm_100
.address_size 64

	// .globl	_Z14naiveMatrixMulPKfS0_Pfi
// _ZZ15sharedMatrixMulPKfS0_PfiE2sA has been demoted
// _ZZ15sharedMatrixMulPKfS0_PfiE2sB has been demoted

.visible .entry _Z14naiveMatrixMulPKfS0_Pfi(
	.param .u64 .ptr .align 1 _Z14naiveMatrixMulPKfS0_Pfi_param_0,
	.param .u64 .ptr .align 1 _Z14naiveMatrixMulPKfS0_Pfi_param_1,
	.param .u64 .ptr .align 1 _Z14naiveMatrixMulPKfS0_Pfi_param_2,
	.param .u32 _Z14naiveMatrixMulPKfS0_Pfi_param_3
)
{
	.reg .pred 	%p<10>;
	.reg .b32 	%r<40>;
	.reg .b32 	%f<67>;
	.reg .b64 	%rd<67>;

	ld.param.u64 	%rd14, [_Z14naiveMatrixMulPKfS0_Pfi_param_0];
	ld.param.u64 	%rd15, [_Z14naiveMatrixMulPKfS0_Pfi_param_1];
	ld.param.u32 	%r18, [_Z14naiveMatrixMulPKfS0_Pfi_param_3];
	cvta.to.global.u64 	%rd1, %rd15;
	cvta.to.global.u64 	%rd2, %rd14;
	mov.u32 	%r19, %ctaid.y;
	mov.u32 	%r20, %ntid.y;
	mov.u32 	%r21, %tid.y;
	mad.lo.s32 	%r1, %r19, %r20, %r21;
	mov.u32 	%r22, %ctaid.x;
	mov.u32 	%r23, %ntid.x;
	mov.u32 	%r24, %tid.x;
	mad.lo.s32 	%r2, %r22, %r23, %r24;
	max.s32 	%r25, %r1, %r2;
	setp.ge.s32 	%p1, %r25, %r18;
	@%p1 bra 	$L__BB0_13;
	mul.lo.s32 	%r3, %r18, %r1;
	and.b32  	%r4, %r18, 7;
	setp.lt.u32 	%p2, %r18, 8;
	mov.f32 	%f66, 0f00000000;
	mov.b32 	%r38, 0;
	@%p2 bra 	$L__BB0_4;
	and.b32  	%r38, %r18, 2147483640;
	neg.s32 	%r36, %r38;
	mul.wide.s32 	%rd16, %r18, 4;
	add.s64 	%rd3, %rd1, %rd16;
	shl.b32 	%r7, %r18, 3;
	mul.wide.s32 	%rd17, %r18, 8;
	add.s64 	%rd4, %rd1, %rd17;
	mul.wide.s32 	%rd18, %r18, 12;
	add.s64 	%rd5, %rd1, %rd18;
	mul.wide.s32 	%rd19, %r18, 16;
	add.s64 	%rd6, %rd1, %rd19;
	mul.wide.s32 	%rd20, %r18, 20;
	add.s64 	%rd7, %rd1, %rd20;
	mul.wide.s32 	%rd21, %r18, 24;
	add.s64 	%rd8, %rd1, %rd21;
	mul.wide.s32 	%rd22, %r18, 28;
	add.s64 	%rd9, %rd1, %rd22;
	mul.wide.u32 	%rd23, %r3, 4;
	add.s64 	%rd24, %rd23, %rd2;
	add.s64 	%rd66, %rd24, 16;
	mov.f32 	%f66, 0f00000000;
	mov.u32 	%r35, %r2;
$L__BB0_3:
	.pragma "nounroll";
	mul.wide.s32 	%rd25, %r35, 4;
	add.s64 	%rd26, %rd3, %rd25;
	add.s64 	%rd27, %rd4, %rd25;
	add.s64 	%rd28, %rd5, %rd25;
	add.s64 	%rd29, %rd6, %rd25;
	add.s64 	%rd30, %rd7, %rd25;
	add.s64 	%rd31, %rd8, %rd25;
	add.s64 	%rd32, %rd9, %rd25;
	add.s64 	%rd33, %rd1, %rd25;
	ld.global.f32 	%f16, [%rd66+-16];
	ld.global.f32 	%f17, [%rd33];
	fma.rn.f32 	%f18, %f16, %f17, %f66;
	ld.global.f32 	%f19, [%rd66+-12];
	ld.global.f32 	%f20, [%rd26];
	fma.rn.f32 	%f21, %f19, %f20, %f18;
	ld.global.f32 	%f22, [%rd66+-8];
	ld.global.f32 	%f23, [%rd27];
	fma.rn.f32 	%f24, %f22, %f23, %f21;
	ld.global.f32 	%f25, [%rd66+-4];
	ld.global.f32 	%f26, [%rd28];
	fma.rn.f32 	%f27, %f25, %f26, %f24;
	ld.global.f32 	%f28, [%rd66];
	ld.global.f32 	%f29, [%rd29];
	fma.rn.f32 	%f30, %f28, %f29, %f27;
	ld.global.f32 	%f31, [%rd66+4];
	ld.global.f32 	%f32, [%rd30];
	fma.rn.f32 	%f33, %f31, %f32, %f30;
	ld.global.f32 	%f34, [%rd66+8];
	ld.global.f32 	%f35, [%rd31];
	fma.rn.f32 	%f36, %f34, %f35, %f33;
	ld.global.f32 	%f37, [%rd66+12];
	ld.global.f32 	%f38, [%rd32];
	fma.rn.f32 	%f66, %f37, %f38, %f36;
	add.s32 	%r36, %r36, 8;
	add.s32 	%r35, %r35, %r7;
	add.s64 	%rd66, %rd66, 32;
	setp.ne.s32 	%p3, %r36, 0;
	@%p3 bra 	$L__BB0_3;
$L__BB0_4:
	setp.eq.s32 	%p4, %r4, 0;
	@%p4 bra 	$L__BB0_12;
	and.b32  	%r13, %r18, 3;
	setp.lt.u32 	%p5, %r4, 4;
	@%p5 bra 	$L__BB0_7;
	add.s32 	%r27, %r38, %r3;
	mul.wide.u32 	%rd34, %r27, 4;
	add.s64 	%rd35, %rd2, %rd34;
	ld.global.f32 	%f40, [%rd35];
	mad.lo.s32 	%r28, %r38, %r18, %r2;
	mul.wide.s32 	%rd36, %r28, 4;
	add.s64 	%rd37, %rd1, %rd36;
	ld.global.f32 	%f41, [%rd37];
	fma.rn.f32 	%f42, %f40, %f41, %f66;
	cvt.u64.u32 	%rd38, %r3;
	cvt.u64.u32 	%rd39, %r38;
	add.s64 	%rd40, %rd39, %rd38;
	shl.b64 	%rd41, %rd40, 2;
	add.s64 	%rd42, %rd2, %rd41;
	ld.global.f32 	%f43, [%rd42+4];
	mul.wide.s32 	%rd43, %r18, 4;
	add.s64 	%rd44, %rd37, %rd43;
	ld.global.f32 	%f44, [%rd44];
	fma.rn.f32 	%f45, %f43, %f44, %f42;
	ld.global.f32 	%f46, [%rd42+8];
	add.s64 	%rd45, %rd44, %rd43;
	ld.global.f32 	%f47, [%rd45];
	fma.rn.f32 	%f48, %f46, %f47, %f45;
	ld.global.f32 	%f49, [%rd42+12];
	add.s64 	%rd46, %rd45, %rd43;
	ld.global.f32 	%f50, [%rd46];
	fma.rn.f32 	%f66, %f49, %f50, %f48;
	add.s32 	%r38, %r38, 4;
$L__BB0_7:
	setp.eq.s32 	%p6, %r13, 0;
	@%p6 bra 	$L__BB0_12;
	setp.eq.s32 	%p7, %r13, 1;
	@%p7 bra 	$L__BB0_10;
	add.s32 	%r29, %r38, %r3;
	mul.wide.u32 	%rd47, %r29, 4;
	add.s64 	%rd48, %rd2, %rd47;
	ld.global.f32 	%f52, [%rd48];
	mad.lo.s32 	%r30, %r38, %r18, %r2;
	mul.wide.s32 	%rd49, %r30, 4;
	add.s64 	%rd50, %rd1, %rd49;
	ld.global.f32 	%f53, [%rd50];
	fma.rn.f32 	%f54, %f52, %f53, %f66;
	cvt.u64.u32 	%rd51, %r3;
	cvt.u64.u32 	%rd52, %r38;
	add.s64 	%rd53, %rd52, %rd51;
	shl.b64 	%rd54, %rd53, 2;
	add.s64 	%rd55, %rd2, %rd54;
	ld.global.f32 	%f55, [%rd55+4];
	mul.wide.s32 	%rd56, %r18, 4;
	add.s64 	%rd57, %rd50, %rd56;
	ld.global.f32 	%f56, [%rd57];
	fma.rn.f32 	%f66, %f55, %f56, %f54;
	add.s32 	%r38, %r38, 2;
$L__BB0_10:
	and.b32  	%r31, %r18, 1;
	setp.eq.b32 	%p8, %r31, 1;
	not.pred 	%p9, %p8;
	@%p9 bra 	$L__BB0_12;
	add.s32 	%r32, %r38, %r3;
	mul.wide.u32 	%rd58, %r32, 4;
	add.s64 	%rd59, %rd2, %rd58;
	ld.global.f32 	%f57, [%rd59];
	mad.lo.s32 	%r33, %r38, %r18, %r2;
	mul.wide.s32 	%rd60, %r33, 4;
	add.s64 	%rd61, %rd1, %rd60;
	ld.global.f32 	%f58, [%rd61];
	fma.rn.f32 	%f66, %f57, %f58, %f66;
$L__BB0_12:
	ld.param.u64 	%rd65, [_Z14naiveMatrixMulPKfS0_Pfi_param_2];
	add.s32 	%r34, %r3, %r2;
	cvta.to.global.u64 	%rd62, %rd65;
	mul.wide.s32 	%rd63, %r34, 4;
	add.s64 	%rd64, %rd62, %rd63;
	st.global.f32 	[%rd64], %f66;
$L__BB0_13:
	ret;

}
	// .globl	_Z15sharedMatrixMulPKfS0_Pfi
.visible .entry _Z15sharedMatrixMulPKfS0_Pfi(
	.param .u64 .ptr .align 1 _Z15sharedMatrixMulPKfS0_Pfi_param_0,
	.param .u64 .ptr .align 1 _Z15sharedMatrixMulPKfS0_Pfi_param_1,
	.param .u64 .ptr .align 1 _Z15sharedMatrixMulPKfS0_Pfi_param_2,
	.param .u32 _Z15sharedMatrixMulPKfS0_Pfi_param_3
)
{
	.reg .pred 	%p<10>;
	.reg .b32 	%r<42>;
	.reg .b32 	%f<111>;
	.reg .b64 	%rd<13>;
	// demoted variable
	.shared .align 4 .b8 _ZZ15sharedMatrixMulPKfS0_PfiE2sA[4096];
	// demoted variable
	.shared .align 4 .b8 _ZZ15sharedMatrixMulPKfS0_PfiE2sB[4096];
	ld.param.u64 	%rd3, [_Z15sharedMatrixMulPKfS0_Pfi_param_0];
	ld.param.u64 	%rd4, [_Z15sharedMatrixMulPKfS0_Pfi_param_1];
	ld.param.u64 	%rd5, [_Z15sharedMatrixMulPKfS0_Pfi_param_2];
	ld.param.u32 	%r24, [_Z15sharedMatrixMulPKfS0_Pfi_param_3];
	mov.u32 	%r25, %ctaid.x;
	mov.u32 	%r26, %ctaid.y;
	mov.u32 	%r37, %tid.x;
	mov.u32 	%r39, %tid.y;
	shl.b32 	%r27, %r26, 5;
	add.s32 	%r3, %r27, %r39;
	shl.b32 	%r4, %r25, 5;
	add.s32 	%r5, %r4, %r37;
	setp.lt.s32 	%p1, %r24, 1;
	mov.f32 	%f110, 0f00000000;
	@%p1 bra 	$L__BB1_7;
	add.s32 	%r28, %r24, 31;
	shr.u32 	%r29, %r28, 5;
	shl.b32 	%r30, %r39, 7;
	mov.u32 	%r31, _ZZ15sharedMatrixMulPKfS0_PfiE2sA;
	add.s32 	%r6, %r31, %r30;
	shl.b32 	%r32, %r37, 2;
	add.s32 	%r7, %r6, %r32;
	mov.u32 	%r33, _ZZ15sharedMatrixMulPKfS0_PfiE2sB;
	add.s32 	%r9, %r33, %r32;
	add.s32 	%r8, %r9, %r30;
	neg.s32 	%r41, %r29;
	mad.lo.s32 	%r34, %r39, %r24, %r37;
	add.s32 	%r40, %r34, %r4;
	shl.b32 	%r12, %r24, 5;
	mad.lo.s32 	%r38, %r24, %r3, %r37;
	cvta.to.global.u64 	%rd1, %rd3;
	cvta.to.global.u64 	%rd2, %rd4;
	mov.f32 	%f110, 0f00000000;
$L__BB1_2:
	setp.ge.u32 	%p2, %r3, %r24;
	setp.ge.s32 	%p3, %r37, %r24;
	mov.f32 	%f108, 0f00000000;
	or.pred  	%p4, %p2, %p3;
	@%p4 bra 	$L__BB1_4;
	mul.wide.u32 	%rd6, %r38, 4;
	add.s64 	%rd7, %rd1, %rd6;
	ld.global.f32 	%f108, [%rd7];
$L__BB1_4:
	setp.ge.u32 	%p5, %r5, %r24;
	st.shared.f32 	[%r7], %f108;
	setp.ge.s32 	%p6, %r39, %r24;
	mov.f32 	%f109, 0f00000000;
	or.pred  	%p7, %p5, %p6;
	@%p7 bra 	$L__BB1_6;
	mul.wide.u32 	%rd8, %r40, 4;
	add.s64 	%rd9, %rd2, %rd8;
	ld.global.f32 	%f109, [%rd9];
$L__BB1_6:
	st.shared.f32 	[%r8], %f109;
	bar.sync 	0;
	ld.shared.f32 	%f12, [%r6];
	ld.shared.f32 	%f13, [%r9];
	fma.rn.f32 	%f14, %f12, %f13, %f110;
	ld.shared.f32 	%f15, [%r6+4];
	ld.shared.f32 	%f16, [%r9+128];
	fma.rn.f32 	%f17, %f15, %f16, %f14;
	ld.shared.f32 	%f18, [%r6+8];
	ld.shared.f32 	%f19, [%r9+256];
	fma.rn.f32 	%f20, %f18, %f19, %f17;
	ld.shared.f32 	%f21, [%r6+12];
	ld.shared.f32 	%f22, [%r9+384];
	fma.rn.f32 	%f23, %f21, %f22, %f20;
	ld.shared.f32 	%f24, [%r6+16];
	ld.shared.f32 	%f25, [%r9+512];
	fma.rn.f32 	%f26, %f24, %f25, %f23;
	ld.shared.f32 	%f27, [%r6+20];
	ld.shared.f32 	%f28, [%r9+640];
	fma.rn.f32 	%f29, %f27, %f28, %f26;
	ld.shared.f32 	%f30, [%r6+24];
	ld.shared.f32 	%f31, [%r9+768];
	fma.rn.f32 	%f32, %f30, %f31, %f29;
	ld.shared.f32 	%f33, [%r6+28];
	ld.shared.f32 	%f34, [%r9+896];
	fma.rn.f32 	%f35, %f33, %f34, %f32;
	ld.shared.f32 	%f36, [%r6+32];
	ld.shared.f32 	%f37, [%r9+1024];
	fma.rn.f32 	%f38, %f36, %f37, %f35;
	ld.shared.f32 	%f39, [%r6+36];
	ld.shared.f32 	%f40, [%r9+1152];
	fma.rn.f32 	%f41, %f39, %f40, %f38;
	ld.shared.f32 	%f42, [%r6+40];
	ld.shared.f32 	%f43, [%r9+1280];
	fma.rn.f32 	%f44, %f42, %f43, %f41;
	ld.shared.f32 	%f45, [%r6+44];
	ld.shared.f32 	%f46, [%r9+1408];
	fma.rn.f32 	%f47, %f45, %f46, %f44;
	ld.shared.f32 	%f48, [%r6+48];
	ld.shared.f32 	%f49, [%r9+1536];
	fma.rn.f32 	%f50, %f48, %f49, %f47;
	ld.shared.f32 	%f51, [%r6+52];
	ld.shared.f32 	%f52, [%r9+1664];
	fma.rn.f32 	%f53, %f51, %f52, %f50;
	ld.shared.f32 	%f54, [%r6+56];
	ld.shared.f32 	%f55, [%r9+1792];
	fma.rn.f32 	%f56, %f54, %f55, %f53;
	ld.shared.f32 	%f57, [%r6+60];
	ld.shared.f32 	%f58, [%r9+1920];
	fma.rn.f32 	%f59, %f57, %f58, %f56;
	ld.shared.f32 	%f60, [%r6+64];
	ld.shared.f32 	%f61, [%r9+2048];
	fma.rn.f32 	%f62, %f60, %f61, %f59;
	ld.shared.f32 	%f63, [%r6+68];
	ld.shared.f32 	%f64, [%r9+2176];
	fma.rn.f32 	%f65, %f63, %f64, %f62;
	ld.shared.f32 	%f66, [%r6+72];
	ld.shared.f32 	%f67, [%r9+2304];
	fma.rn.f32 	%f68, %f66, %f67, %f65;
	ld.shared.f32 	%f69, [%r6+76];
	ld.shared.f32 	%f70, [%r9+2432];
	fma.rn.f32 	%f71, %f69, %f70, %f68;
	ld.shared.f32 	%f72, [%r6+80];
	ld.shared.f32 	%f73, [%r9+2560];
	fma.rn.f32 	%f74, %f72, %f73, %f71;
	ld.shared.f32 	%f75, [%r6+84];
	ld.shared.f32 	%f76, [%r9+2688];
	fma.rn.f32 	%f77, %f75, %f76, %f74;
	ld.shared.f32 	%f78, [%r6+88];
	ld.shared.f32 	%f79, [%r9+2816];
	fma.rn.f32 	%f80, %f78, %f79, %f77;
	ld.shared.f32 	%f81, [%r6+92];
	ld.shared.f32 	%f82, [%r9+2944];
	fma.rn.f32 	%f83, %f81, %f82, %f80;
	ld.shared.f32 	%f84, [%r6+96];
	ld.shared.f32 	%f85, [%r9+3072];
	fma.rn.f32 	%f86, %f84, %f85, %f83;
	ld.shared.f32 	%f87, [%r6+100];
	ld.shared.f32 	%f88, [%r9+3200];
	fma.rn.f32 	%f89, %f87, %f88, %f86;
	ld.shared.f32 	%f90, [%r6+104];
	ld.shared.f32 	%f91, [%r9+3328];
	fma.rn.f32 	%f92, %f90, %f91, %f89;
	ld.shared.f32 	%f93, [%r6+108];
	ld.shared.f32 	%f94, [%r9+3456];
	fma.rn.f32 	%f95, %f93, %f94, %f92;
	ld.shared.f32 	%f96, [%r6+112];
	ld.shared.f32 	%f97, [%r9+3584];
	fma.rn.f32 	%f98, %f96, %f97, %f95;
	ld.shared.f32 	%f99, [%r6+116];
	ld.shared.f32 	%f100, [%r9+3712];
	fma.rn.f32 	%f101, %f99, %f100, %f98;
	ld.shared.f32 	%f102, [%r6+120];
	ld.shared.f32 	%f103, [%r9+3840];
	fma.rn.f32 	%f104, %f102, %f103, %f101;
	ld.shared.f32 	%f105, [%r6+124];
	ld.shared.f32 	%f106, [%r9+3968];
	fma.rn.f32 	%f110, %f105, %f106, %f104;
	bar.sync 	0;
	add.s32 	%r41, %r41, 1;
	setp.ne.s32 	%p8, %r41, 0;
	add.s32 	%r40, %r40, %r12;
	add.s32 	%r39, %r39, 32;
	add.s32 	%r38, %r38, 32;
	add.s32 	%r37, %r37, 32;
	@%p8 bra 	$L__BB1_2;
$L__BB1_7:
	max.s32 	%r35, %r3, %r5;
	setp.ge.s32 	%p9, %r35, %r24;
	@%p9 bra 	$L__BB1_9;
	mad.lo.s32 	%r36, %r24, %r3, %r5;
	cvta.to.global.u64 	%rd10, %rd5;
	mul.wide.u32 	%rd11, %r36, 4;
	add.s64 	%rd12, %rd10, %rd11;
	st.global.f32 	[%rd12], %f110;
$L__BB1_9:
	ret;

}


// ===== COMPILED SASS (sm_100) =====

	.target	sm_100

	.elftype	@"ET_EXEC"


//--------------------- .note.nv.tkinfo           --------------------------
	.section	.note.nv.tkinfo,"",@"SHT_NOTE"
	.sectionflags	@"SHF_NOTE_NV_TKINFO"
	.tkinfo
        /*0018*/ 	.word	0x00000002
        /*0030*/ 	.string	""
        /*0030*/ 	.string	"ptxas"
        /*0030*/ 	.string	"Cuda compilation tools, release 13.0, V13.0.88"
        /*0030*/ 	.string	"Build cuda_13.0.r13.0/compiler.36424714_0"
        /*0030*/ 	.string	"-arch sm_100 -m 64 "



//--------------------- .note.nv.cuinfo           --------------------------
	.section	.note.nv.cuinfo,"",@"SHT_NOTE"
	.sectionflags	@"SHF_NOTE_NV_CUINFO"
        /*0018*/ 	.short	0x0002
        /*001a*/ 	.short	0x0064
        /*001c*/ 	.short	0x0082
	.zero		2


//--------------------- .nv.info                  --------------------------
	.section	.nv.info,"",@"SHT_CUDA_INFO"
	.align	4


	//----- nvinfo : EIATTR_REGCOUNT
	.align		4
        /*0000*/ 	.byte	0x04, 0x2f
        /*0002*/ 	.short	(.L_1 - .L_0)
	.align		4
.L_0:
        /*0004*/ 	.word	index@(_Z14naiveMatrixMulPKfS0_Pfi)
        /*0008*/ 	.word	0x0000001e


	//----- nvinfo : EIATTR_FRAME_SIZE
	.align		4
.L_1:
        /*000c*/ 	.byte	0x04, 0x11
        /*000e*/ 	.short	(.L_3 - .L_2)
	.align		4
.L_2:
        /*0010*/ 	.word	index@(_Z14naiveMatrixMulPKfS0_Pfi)
        /*0014*/ 	.word	0x00000000


	//----- nvinfo : EIATTR_REGCOUNT
	.align		4
.L_3:
        /*0018*/ 	.byte	0x04, 0x2f
        /*001a*/ 	.short	(.L_5 - .L_4)
	.align		4
.L_4:
        /*001c*/ 	.word	index@(_Z15sharedMatrixMulPKfS0_Pfi)
        /*0020*/ 	.word	0x00000020


	//----- nvinfo : EIATTR_FRAME_SIZE
	.align		4
.L_5:
        /*0024*/ 	.byte	0x04, 0x11
        /*0026*/ 	.short	(.L_7 - .L_6)
	.align		4
.L_6:
        /*0028*/ 	.word	index@(_Z15sharedMatrixMulPKfS0_Pfi)
        /*002c*/ 	.word	0x00000000


	//----- nvinfo : EIATTR_MIN_STACK_SIZE
	.align		4
.L_7:
        /*0030*/ 	.byte	0x04, 0x12
        /*0032*/ 	.short	(.L_9 - .L_8)
	.align		4
.L_8:
        /*0034*/ 	.word	index@(_Z15sharedMatrixMulPKfS0_Pfi)
        /*0038*/ 	.word	0x00000000


	//----- nvinfo : EIATTR_MIN_STACK_SIZE
	.align		4
.L_9:
        /*003c*/ 	.byte	0x04, 0x12
        /*003e*/ 	.short	(.L_11 - .L_10)
	.align		4
.L_10:
        /*0040*/ 	.word	index@(_Z14naiveMatrixMulPKfS0_Pfi)
        /*0044*/ 	.word	0x00000000
.L_11:


//--------------------- .nv.compat                --------------------------
	.section	.nv.compat,"",@"SHT_CUDA_COMPAT_INFO"
	.align	4
        /*0000*/ 	.byte	0x02, 0x09, 0x00, 0x00, 0x02, 0x02, 0x01, 0x00, 0x02, 0x05, 0x05, 0x00, 0x03, 0x07, 0x01, 0x01
        /*0010*/ 	.byte	0x02, 0x03, 0x00, 0x00, 0x02, 0x06, 0x01, 0x00, 0x04, 0x0b, 0x08, 0x00, 0x09, 0x00, 0x00, 0x00
        /*0020*/ 	.byte	0x00, 0x00, 0x00, 0x00


//--------------------- .nv.info._Z15sharedMatrixMulPKfS0_Pfi --------------------------
	.section	.nv.info._Z15sharedMatrixMulPKfS0_Pfi,"",@"SHT_CUDA_INFO"
	.sectionflags	@""
	.align	4


	//----- nvinfo : EIATTR_CUDA_API_VERSION
	.align		4
        /*0000*/ 	.byte	0x04, 0x37
        /*0002*/ 	.short	(.L_13 - .L_12)
.L_12:
        /*0004*/ 	.word	0x00000082


	//----- nvinfo : EIATTR_KPARAM_INFO
	.align		4
.L_13:
        /*0008*/ 	.byte	0x04, 0x17
        /*000a*/ 	.short	(.L_15 - .L_14)
.L_14:
        /*000c*/ 	.word	0x00000000
        /*0010*/ 	.short	0x0003
        /*0012*/ 	.short	0x0018
        /*0014*/ 	.byte	0x00, 0xf0, 0x11, 0x00


	//----- nvinfo : EIATTR_KPARAM_INFO
	.align		4
.L_15:
        /*0018*/ 	.byte	0x04, 0x17
        /*001a*/ 	.short	(.L_17 - .L_16)
.L_16:
        /*001c*/ 	.word	0x00000000
        /*0020*/ 	.short	0x0002
        /*0022*/ 	.short	0x0010
        /*0024*/ 	.byte	0x00, 0xf5, 0x21, 0x00


	//----- nvinfo : EIATTR_KPARAM_INFO
	.align		4
.L_17:
        /*0028*/ 	.byte	0x04, 0x17
        /*002a*/ 	.short	(.L_19 - .L_18)
.L_18:
        /*002c*/ 	.word	0x00000000
        /*0030*/ 	.short	0x0001
        /*0032*/ 	.short	0x0008
        /*0034*/ 	.byte	0x00, 0xf5, 0x21, 0x00


	//----- nvinfo : EIATTR_KPARAM_INFO
	.align		4
.L_19:
        /*0038*/ 	.byte	0x04, 0x17
        /*003a*/ 	.short	(.L_21 - .L_20)
.L_20:
        /*003c*/ 	.word	0x00000000
        /*0040*/ 	.short	0x0000
        /*0042*/ 	.short	0x0000
        /*0044*/ 	.byte	0x00, 0xf5, 0x21, 0x00


	//----- nvinfo : EIATTR_SPARSE_MMA_MASK
	.align		4
.L_21:
        /*0048*/ 	.byte	0x03, 0x50
        /*004a*/ 	.short	0x0000


	//----- nvinfo : EIATTR_MAXREG_COUNT
	.align		4
        /*004c*/ 	.byte	0x03, 0x1b
        /*004e*/ 	.short	0x00ff


	//----- nvinfo : EIATTR_NUM_BARRIERS
	.align		4
        /*0050*/ 	.byte	0x02, 0x4c
        /*0052*/ 	.byte	0x01
	.zero		1


	//----- nvinfo : EIATTR_MERCURY_ISA_VERSION
	.align		4
        /*0054*/ 	.byte	0x03, 0x5f
        /*0056*/ 	.short	0x0101


	//----- nvinfo : EIATTR_VRC_CTA_INIT_COUNT
	.align		4
        /*0058*/ 	.byte	0x02, 0x4a
	.zero		1
	.zero		1


	//----- nvinfo : EIATTR_EXIT_INSTR_OFFSETS
	.align		4
        /*005c*/ 	.byte	0x04, 0x1c
        /*005e*/ 	.short	(.L_23 - .L_22)


	//   ....[0]....
.L_22:
        /*0060*/ 	.word	0x00000800


	//   ....[1]....
        /*0064*/ 	.word	0x00000850


	//----- nvinfo : EIATTR_CBANK_PARAM_SIZE
	.align		4
.L_23:
        /*0068*/ 	.byte	0x03, 0x19
        /*006a*/ 	.short	0x001c


	//----- nvinfo : EIATTR_PARAM_CBANK
	.align		4
        /*006c*/ 	.byte	0x04, 0x0a
        /*006e*/ 	.short	(.L_25 - .L_24)
	.align		4
.L_24:
        /*0070*/ 	.word	index@(.nv.constant0._Z15sharedMatrixMulPKfS0_Pfi)
        /*0074*/ 	.short	0x0380
        /*0076*/ 	.short	0x001c


	//----- nvinfo : EIATTR_SW_WAR
	.align		4
.L_25:
        /*0078*/ 	.byte	0x04, 0x36
        /*007a*/ 	.short	(.L_27 - .L_26)
.L_26:
        /*007c*/ 	.word	0x00000008
.L_27:


//--------------------- .nv.info._Z14naiveMatrixMulPKfS0_Pfi --------------------------
	.section	.nv.info._Z14naiveMatrixMulPKfS0_Pfi,"",@"SHT_CUDA_INFO"
	.sectionflags	@""
	.align	4


	//----- nvinfo : EIATTR_CUDA_API_VERSION
	.align		4
        /*0000*/ 	.byte	0x04, 0x37
        /*0002*/ 	.short	(.L_29 - .L_28)
.L_28:
        /*0004*/ 	.word	0x00000082


	//----- nvinfo : EIATTR_KPARAM_INFO
	.align		4
.L_29:
        /*0008*/ 	.byte	0x04, 0x17
        /*000a*/ 	.short	(.L_31 - .L_30)
.L_30:
        /*000c*/ 	.word	0x00000000
        /*0010*/ 	.short	0x0003
        /*0012*/ 	.short	0x0018
        /*0014*/ 	.byte	0x00, 0xf0, 0x11, 0x00


	//----- nvinfo : EIATTR_KPARAM_INFO
	.align		4
.L_31:
        /*0018*/ 	.byte	0x04, 0x17
        /*001a*/ 	.short	(.L_33 - .L_32)
.L_32:
        /*001c*/ 	.word	0x00000000
        /*0020*/ 	.short	0x0002
        /*0022*/ 	.short	0x0010
        /*0024*/ 	.byte	0x00, 0xf5, 0x21, 0x00


	//----- nvinfo : EIATTR_KPARAM_INFO
	.align		4
.L_33:
        /*0028*/ 	.byte	0x04, 0x17
        /*002a*/ 	.short	(.L_35 - .L_34)
.L_34:
        /*002c*/ 	.word	0x00000000
        /*0030*/ 	.short	0x0001
        /*0032*/ 	.short	0x0008
        /*0034*/ 	.byte	0x00, 0xf5, 0x21, 0x00


	//----- nvinfo : EIATTR_KPARAM_INFO
	.align		4
.L_35:
        /*0038*/ 	.byte	0x04, 0x17
        /*003a*/ 	.short	(.L_37 - .L_36)
.L_36:
        /*003c*/ 	.word	0x00000000
        /*0040*/ 	.short	0x0000
        /*0042*/ 	.short	0x0000
        /*0044*/ 	.byte	0x00, 0xf5, 0x21, 0x00


	//----- nvinfo : EIATTR_SPARSE_MMA_MASK
	.align		4
.L_37:
        /*0048*/ 	.byte	0x03, 0x50
        /*004a*/ 	.short	0x0000


	//----- nvinfo : EIATTR_MAXREG_COUNT
	.align		4
        /*004c*/ 	.byte	0x03, 0x1b
        /*004e*/ 	.short	0x00ff


	//----- nvinfo : EIATTR_MERCURY_ISA_VERSION
	.align		4
        /*0050*/ 	.byte	0x03, 0x5f
        /*0052*/ 	.short	0x0101


	//----- nvinfo : EIATTR_VRC_CTA_INIT_COUNT
	.align		4
        /*0054*/ 	.byte	0x02, 0x4a
	.zero		1
	.zero		1


	//----- nvinfo : EIATTR_EXIT_INSTR_OFFSETS
	.align		4
        /*0058*/ 	.byte	0x04, 0x1c
        /*005a*/ 	.short	(.L_39 - .L_38)


	//   ....[0]....
.L_38:
        /*005c*/ 	.word	0x000000c0


	//   ....[1]....
        /*0060*/ 	.word	0x00000a90


	//----- nvinfo : EIATTR_CBANK_PARAM_SIZE
	.align		4
.L_39:
        /*0064*/ 	.byte	0x03, 0x19
        /*0066*/ 	.short	0x001c


	//----- nvinfo : EIATTR_PARAM_CBANK
	.align		4
        /*0068*/ 	.byte	0x04, 0x0a
        /*006a*/ 	.short	(.L_41 - .L_40)
	.align		4
.L_40:
        /*006c*/ 	.word	index@(.nv.constant0._Z14naiveMatrixMulPKfS0_Pfi)
        /*0070*/ 	.short	0x0380
        /*0072*/ 	.short	0x001c


	//----- nvinfo : EIATTR_SW_WAR
	.align		4
.L_41:
        /*0074*/ 	.byte	0x04, 0x36
        /*0076*/ 	.short	(.L_43 - .L_42)
.L_42:
        /*0078*/ 	.word	0x00000008
.L_43:


//--------------------- .nv.callgraph             --------------------------
	.section	.nv.callgraph,"",@"SHT_CUDA_CALLGRAPH"
	.align	4
	.sectionentsize	8
	.align		4
        /*0000*/ 	.word	0x00000000
	.align		4
        /*0004*/ 	.word	0xffffffff
	.align		4
        /*0008*/ 	.word	0x00000000
	.align		4
        /*000c*/ 	.word	0xfffffffe
	.align		4
        /*0010*/ 	.word	0x00000000
	.align		4
        /*0014*/ 	.word	0xfffffffd
	.align		4
        /*0018*/ 	.word	0x00000000
	.align		4
        /*001c*/ 	.word	0xfffffffc


//--------------------- .text._Z15sharedMatrixMulPKfS0_Pfi --------------------------
	.section	.text._Z15sharedMatrixMulPKfS0_Pfi,"ax",@progbits
	.align	128
        .global         _Z15sharedMatrixMulPKfS0_Pfi
        .type           _Z15sharedMatrixMulPKfS0_Pfi,@function
        .size           _Z15sharedMatrixMulPKfS0_Pfi,(.L_x_8 - _Z15sharedMatrixMulPKfS0_Pfi)
        .other          _Z15sharedMatrixMulPKfS0_Pfi,@"STO_CUDA_ENTRY STV_DEFAULT"
_Z15sharedMatrixMulPKfS0_Pfi:
.text._Z15sharedMatrixMulPKfS0_Pfi:
[----:B------:R-:W-:Y:S01]  /*0000*/  LDC R1, c[0x0][0x37c] ;  /* 0x0000df00ff017b82 */ /* 0x000fe20000000800 */
[----:B------:R-:W0:Y:S01]  /*0010*/  LDCU UR4, c[0x0][0x398] ;  /* 0x00007300ff0477ac */ /* 0x000e220008000800 */
[----:B------:R-:W1:Y:S01]  /*0020*/  S2R R18, SR_CTAID.Y ;  /* 0x0000000000127919 */ /* 0x000e620000002600 */
[----:B------:R-:W-:Y:S01]  /*0030*/  HFMA2 R25, -RZ, RZ, 0, 0 ;  /* 0x00000000ff197431 */ /* 0x000fe200000001ff */
[----:B------:R-:W2:Y:S01]  /*0040*/  LDCU.64 UR8, c[0x0][0x358] ;  /* 0x00006b00ff0877ac */ /* 0x000ea20008000a00 */
[----:B------:R-:W1:Y:S01]  /*0050*/  S2R R19, SR_TID.Y ;  /* 0x0000000000137919 */ /* 0x000e620000002200 */
[----:B------:R-:W3:Y:S01]  /*0060*/  S2R R4, SR_CTAID.X ;  /* 0x0000000000047919 */ /* 0x000ee20000002500 */
[----:B------:R-:W3:Y:S01]  /*0070*/  S2R R21, SR_TID.X ;  /* 0x0000000000157919 */ /* 0x000ee20000002100 */
[----:B0-----:R-:W-:-:S04]  /*0080*/  MOV R6, UR4 ;  /* 0x0000000400067c02 */ /* 0x001fc80008000f00 */
[----:B------:R-:W-:Y:S02]  /*0090*/  ISETP.GE.AND P0, PT, R6, 0x1, PT ;  /* 0x000000010600780c */ /* 0x000fe40003f06270 */
[----:B-1----:R-:W-:Y:S02]  /*00a0*/  LEA R18, R18, R19, 0x5 ;  /* 0x0000001312127211 */ /* 0x002fe400078e28ff */
[----:B---3--:R-:W-:-:S09]  /*00b0*/  LEA R23, R4, R21, 0x5 ;  /* 0x0000001504177211 */ /* 0x008fd200078e28ff */
[----:B--2---:R-:W-:Y:S05]  /*00c0*/  @!P0 BRA `(.L_x_0) ;  /* 0x0000000400c48947 */ /* 0x004fea0003800000 */
[----:B------:R-:W0:Y:S01]  /*00d0*/  S2UR UR6, SR_CgaCtaId ;  /* 0x00000000000679c3 */ /* 0x000e220000008800 */
[----:B------:R-:W-:Y:S01]  /*00e0*/  UMOV UR4, 0x400 ;  /* 0x0000040000047882 */ /* 0x000fe20000000000 */
[----:B------:R-:W-:Y:S01]  /*00f0*/  IADD3 R2, PT, PT, R6, 0x1f, RZ ;  /* 0x0000001f06027810 */ /* 0x000fe20007ffe0ff */
[----:B------:R-:W-:Y:S01]  /*0100*/  UIADD3 UR5, UPT, UPT, UR4, 0x1000, URZ ;  /* 0x0000100004057890 */ /* 0x000fe2000fffe0ff */
[-CC-:B------:R-:W-:Y:S01]  /*0110*/  IMAD R17, R19, R6.reuse, R21.reuse ;  /* 0x0000000613117224 */ /* 0x180fe200078e0215 */
[----:B------:R-:W-:Y:S01]  /*0120*/  MOV R25, RZ ;  /* 0x000000ff00197202 */ /* 0x000fe20000000f00 */
[----:B------:R-:W-:Y:S01]  /*0130*/  IMAD R7, R18, R6, R21 ;  /* 0x0000000612077224 */ /* 0x000fe200078e0215 */
[----:B------:R-:W-:Y:S01]  /*0140*/  SHF.R.U32.HI R2, RZ, 0x5, R2 ;  /* 0x00000005ff027819 */ /* 0x000fe20000011602 */
[----:B------:R-:W1:Y:S01]  /*0150*/  LDC R0, c[0x0][0x398] ;  /* 0x0000e600ff007b82 */ /* 0x000e620000000800 */
[----:B------:R-:W-:Y:S02]  /*0160*/  LEA R17, R4, R17, 0x5 ;  /* 0x0000001104117211 */ /* 0x000fe400078e28ff */
[----:B------:R-:W-:Y:S01]  /*0170*/  IADD3 R16, PT, PT, -R2, RZ, RZ ;  /* 0x000000ff02107210 */ /* 0x000fe20007ffe1ff */
[----:B0-----:R-:W-:-:S02]  /*0180*/  ULEA UR4, UR6, UR4, 0x18 ;  /* 0x0000000406047291 */ /* 0x001fc4000f8ec0ff */
[----:B------:R-:W-:-:S04]  /*0190*/  ULEA UR5, UR6, UR5, 0x18 ;  /* 0x0000000506057291 */ /* 0x000fc8000f8ec0ff */
[----:B------:R-:W-:Y:S02]  /*01a0*/  LEA R5, R19, UR4, 0x7 ;  /* 0x0000000413057c11 */ /* 0x000fe4000f8e38ff */
[C---:B------:R-:W-:Y:S02]  /*01b0*/  LEA R3, R21.reuse, UR5, 0x2 ;  /* 0x0000000515037c11 */ /* 0x040fe4000f8e10ff */
[----:B------:R-:W-:Y:S02]  /*01c0*/  LEA R4, R21, R5, 0x2 ;  /* 0x0000000515047211 */ /* 0x000fe400078e10ff */
[----:B------:R-:W-:-:S07]  /*01d0*/  LEA R2, R19, R3, 0x7 ;  /* 0x0000000313027211 */ /* 0x000fce00078e38ff */
.L_x_1:
[----:B-1----:R-:W-:Y:S01]  /*01e0*/  MOV R6, R0 ;  /* 0x0000000000067202 */ /* 0x002fe20000000f00 */
[----:B------:R-:W-:Y:S01]  /*01f0*/  HFMA2 R29, -RZ, RZ, 0, 0 ;  /* 0x00000000ff1d7431 */ /* 0x000fe200000001ff */
[----:B------:R-:W-:Y:S02]  /*0200*/  MOV R20, RZ ;  /* 0x000000ff00147202 */ /* 0x000fe40000000f00 */
[-C--:B------:R-:W-:Y:S02]  /*0210*/  ISETP.GE.AND P1, PT, R21, R6.reuse, PT ;  /* 0x000000061500720c */ /* 0x080fe40003f26270 */
[-C--:B------:R-:W-:Y:S02]  /*0220*/  ISETP.GE.AND P0, PT, R19, R6.reuse, PT ;  /* 0x000000061300720c */ /* 0x080fe40003f06270 */
[-C--:B------:R-:W-:Y:S02]  /*0230*/  ISETP.GE.U32.OR P1, PT, R18, R6.reuse, P1 ;  /* 0x000000061200720c */ /* 0x080fe40000f26470 */
[----:B------:R-:W-:-:S11]  /*0240*/  ISETP.GE.U32.OR P0, PT, R23, R6, P0 ;  /* 0x000000061700720c */ /* 0x000fd60000706470 */
[----:B------:R-:W0:Y:S08]  /*0250*/  @!P1 LDC.64 R10, c[0x0][0x380] ;  /* 0x0000e000ff0a9b82 */ /* 0x000e300000000a00 */
[----:B------:R-:W1:Y:S01]  /*0260*/  @!P0 LDC.64 R8, c[0x0][0x388] ;  /* 0x0000e200ff088b82 */ /* 0x000e620000000a00 */
[----:B0-----:R-:W-:-:S05]  /*0270*/  @!P1 IMAD.WIDE.U32 R10, R7, 0x4, R10 ;  /* 0x00000004070a9825 */ /* 0x001fca00078e000a */
[----:B------:R-:W2:Y:S01]  /*0280*/  @!P1 LDG.E R29, desc[UR8][R10.64] ;  /* 0x000000080a1d9981 */ /* 0x000ea2000c1e1900 */
[----:B-1----:R-:W-:-:S05]  /*0290*/  @!P0 IMAD.WIDE.U32 R8, R17, 0x4, R8 ;  /* 0x0000000411088825 */ /* 0x002fca00078e0008 */
[----:B------:R-:W3:Y:S04]  /*02a0*/  @!P0 LDG.E R20, desc[UR8][R8.64] ;  /* 0x0000000808148981 */ /* 0x000ee8000c1e1900 */
[----:B--2---:R-:W-:Y:S04]  /*02b0*/  STS [R4], R29 ;  /* 0x0000001d04007388 */ /* 0x004fe80000000800 */
[----:B---3--:R-:W-:Y:S01]  /*02c0*/  STS [R2], R20 ;  /* 0x0000001402007388 */ /* 0x008fe20000000800 */
[----:B------:R-:W-:Y:S06]  /*02d0*/  BAR.SYNC.DEFER_BLOCKING 0x0 ;  /* 0x0000000000007b1d */ /* 0x000fec0000010000 */
[----:B------:R-:W-:Y:S04]  /*02e0*/  LDS R24, [R3] ;  /* 0x0000000003187984 */ /* 0x000fe80000000800 */
[----:B------:R-:W0:Y:S04]  /*02f0*/  LDS.128 R12, [R5] ;  /* 0x00000000050c7984 */ /* 0x000e280000000c00 */
[----:B------:R-:W1:Y:S04]  /*0300*/  LDS R26, [R3+0x80] ;  /* 0x00008000031a7984 */ /* 0x000e680000000800 */
[----:B------:R-:W2:Y:S04]  /*0310*/  LDS R27, [R3+0x100] ;  /* 0x00010000031b7984 */ /* 0x000ea80000000800 */
[----:B------:R-:W3:Y:S04]  /*0320*/  LDS R22, [R3+0x180] ;  /* 0x0001800003167984 */ /* 0x000ee80000000800 */
[----:B------:R-:W-:Y:S04]  /*0330*/  LDS.128 R8, [R5+0x10] ;  /* 0x0000100005087984 */ /* 0x000fe80000000c00 */
[----:B------:R-:W-:Y:S01]  /*0340*/  LDS R20, [R3+0x280] ;  /* 0x0002800003147984 */ /* 0x000fe20000000800 */
[----:B0-----:R-:W-:-:S03]  /*0350*/  FFMA R12, R12, R24, R25 ;  /* 0x000000180c0c7223 */ /* 0x001fc60000000019 */
[----:B------:R-:W0:Y:S01]  /*0360*/  LDS R25, [R3+0x200] ;  /* 0x0002000003197984 */ /* 0x000e220000000800 */
[----:B-1----:R-:W-:-:S03]  /*0370*/  FFMA R12, R26, R13, R12 ;  /* 0x0000000d1a0c7223 */ /* 0x002fc6000000000c */
[----:B------:R-:W-:Y:S01]  /*0380*/  LDS R24, [R3+0xb80] ;  /* 0x000b800003187984 */ /* 0x000fe20000000800 */
[----:B--2---:R-:W-:-:S03]  /*0390*/  FFMA R13, R27, R14, R12 ;  /* 0x0000000e1b0d7223 */ /* 0x004fc6000000000c */
[----:B------:R-:W1:Y:S01]  /*03a0*/  LDS R27, [R3+0x300] ;  /* 0x00030000031b7984 */ /* 0x000e620000000800 */
[----:B---3--:R-:W-:-:S03]  /*03b0*/  FFMA R13, R22, R15, R13 ;  /* 0x0000000f160d7223 */ /* 0x008fc6000000000d */
[----:B------:R-:W2:Y:S01]  /*03c0*/  LDS R22, [R3+0x380] ;  /* 0x0003800003167984 */ /* 0x000ea20000000800 */
[----:B0-----:R-:W-:-:S03]  /*03d0*/  FFMA R29, R8, R25, R13 ;  /* 0x00000019081d7223 */ /* 0x001fc6000000000d */
[----:B------:R-:W-:Y:S04]  /*03e0*/  LDS R25, [R3+0x400] ;  /* 0x0004000003197984 */ /* 0x000fe80000000800 */
[----:B------:R-:W0:Y:S01]  /*03f0*/  LDS.128 R12, [R5+0x20] ;  /* 0x00002000050c7984 */ /* 0x000e220000000c00 */
[----:B------:R-:W-:-:S03]  /*0400*/  FFMA R8, R20, R9, R29 ;  /* 0x0000000914087223 */ /* 0x000fc6000000001d */
[----:B------:R-:W3:Y:S01]  /*0410*/  LDS R20, [R3+0x480] ;  /* 0x0004800003147984 */ /* 0x000ee20000000800 */
[----:B-1----:R-:W-:-:S03]  /*0420*/  FFMA R9, R27, R10, R8 ;  /* 0x0000000a1b097223 */ /* 0x002fc60000000008 */
[----:B------:R-:W1:Y:S01]  /*0430*/  LDS R27, [R3+0x500] ;  /* 0x00050000031b7984 */ /* 0x000e620000000800 */
[----:B--2---:R-:W-:-:S03]  /*0440*/  FFMA R9, R22, R11, R9 ;  /* 0x0000000b16097223 */ /* 0x004fc60000000009 */
[----:B------:R-:W2:Y:S01]  /*0450*/  LDS R22, [R3+0x580] ;  /* 0x0005800003167984 */ /* 0x000ea20000000800 */
[----:B0-----:R-:W-:-:S03]  /*0460*/  FFMA R29, R12, R25, R9 ;  /* 0x000000190c1d7223 */ /* 0x001fc60000000009 */
[----:B------:R-:W-:Y:S04]  /*0470*/  LDS R25, [R3+0x600] ;  /* 0x0006000003197984 */ /* 0x000fe80000000800 */
[----:B------:R-:W0:Y:S01]  /*0480*/  LDS.128 R8, [R5+0x30] ;  /* 0x0000300005087984 */ /* 0x000e220000000c00 */
[----:B---3--:R-:W-:-:S03]  /*0490*/  FFMA R12, R20, R13, R29 ;  /* 0x0000000d140c7223 */ /* 0x008fc6000000001d */
        /* <DEDUP_REMOVED lines=22> */
[----:B------:R-:W-:Y:S04]  /*0600*/  LDS R29, [R3+0xc00] ;  /* 0x000c0000031d7984 */ /* 0x000fe80000000800 */
[----:B------:R-:W-:Y:S01]  /*0610*/  LDS R22, [R3+0xc80] ;  /* 0x000c800003167984 */ /* 0x000fe20000000800 */
[----:B0-----:R-:W-:-:S03]  /*0620*/  FFMA R25, R8, R25, R13 ;  /* 0x0000001908197223 */ /* 0x001fc6000000000d */
[----:B------:R-:W0:Y:S01]  /*0630*/  LDS.128 R12, [R5+0x60] ;  /* 0x00006000050c7984 */ /* 0x000e220000000c00 */
[----:B---3--:R-:W-:-:S03]  /*0640*/  FFMA R20, R20, R9, R25 ;  /* 0x0000000914147223 */ /* 0x008fc60000000019 */
[----:B------:R-:W2:Y:S01]  /*0650*/  LDS R25, [R3+0xd00] ;  /* 0x000d000003197984 */ /* 0x000ea20000000800 */
[----:B-1----:R-:W-:-:S03]  /*0660*/  FFMA R27, R27, R10, R20 ;  /* 0x0000000a1b1b7223 */ /* 0x002fc60000000014 */
[----:B------:R-:W1:Y:S01]  /*0670*/  LDS R20, [R3+0xd80] ;  /* 0x000d800003147984 */ /* 0x000e620000000800 */
[----:B------:R-:W-:-:S03]  /*0680*/  FFMA R11, R24, R11, R27 ;  /* 0x0000000b180b7223 */ /* 0x000fc6000000001b */
[----:B------:R-:W-:Y:S01]  /*0690*/  LDS R27, [R3+0xe00] ;  /* 0x000e0000031b7984 */ /* 0x000fe20000000800 */
[----:B0-----:R-:W-:-:S03]  /*06a0*/  FFMA R29, R12, R29, R11 ;  /* 0x0000001d0c1d7223 */ /* 0x001fc6000000000b */
[----:B------:R-:W0:Y:S01]  /*06b0*/  LDS.128 R8, [R5+0x70] ;  /* 0x0000700005087984 */ /* 0x000e220000000c00 */
[----:B------:R-:W-:-:S03]  /*06c0*/  FFMA R22, R22, R13, R29 ;  /* 0x0000000d16167223 */ /* 0x000fc6000000001d */
[----:B------:R-:W3:Y:S04]  /*06d0*/  LDS R29, [R3+0xe80] ;  /* 0x000e8000031d7984 */ /* 0x000ee80000000800 */
[----:B------:R-:W4:Y:S04]  /*06e0*/  LDS R13, [R3+0xf00] ;  /* 0x000f0000030d7984 */ /* 0x000f280000000800 */
[----:B------:R-:W5:Y:S01]  /*06f0*/  LDS R12, [R3+0xf80] ;  /* 0x000f8000030c7984 */ /* 0x000f620000000800 */
[----:B--2---:R-:W-:Y:S01]  /*0700*/  FFMA R25, R25, R14, R22 ;  /* 0x0000000e19197223 */ /* 0x004fe20000000016 */
[----:B------:R-:W-:-:S03]  /*0710*/  IADD3 R16, PT, PT, R16, 0x1, RZ ;  /* 0x0000000110107810 */ /* 0x000fc60007ffe0ff */
[----:B-1----:R-:W-:Y:S01]  /*0720*/  FFMA R15, R20, R15, R25 ;  /* 0x0000000f140f7223 */ /* 0x002fe20000000019 */
[----:B------:R-:W-:Y:S01]  /*0730*/  BAR.SYNC.DEFER_BLOCKING 0x0 ;  /* 0x0000000000007b1d */ /* 0x000fe20000010000 */
[----:B------:R-:W-:Y:S02]  /*0740*/  ISETP.NE.AND P0, PT, R16, RZ, PT ;  /* 0x000000ff1000720c */ /* 0x000fe40003f05270 */
[----:B------:R-:W-:Y:S02]  /*0750*/  IADD3 R19, PT, PT, R19, 0x20, RZ ;  /* 0x0000002013137810 */ /* 0x000fe40007ffe0ff */
[----:B------:R-:W-:Y:S02]  /*0760*/  IADD3 R21, PT, PT, R21, 0x20, RZ ;  /* 0x0000002015157810 */ /* 0x000fe40007ffe0ff */
[----:B------:R-:W-:Y:S02]  /*0770*/  IADD3 R7, PT, PT, R7, 0x20, RZ ;  /* 0x0000002007077810 */ /* 0x000fe40007ffe0ff */
[----:B------:R-:W-:Y:S01]  /*0780*/  LEA R17, R6, R17, 0x5 ;  /* 0x0000001106117211 */ /* 0x000fe200078e28ff */
[----:B0-----:R-:W-:-:S04]  /*0790*/  FFMA R8, R8, R27, R15 ;  /* 0x0000001b08087223 */ /* 0x001fc8000000000f */
[----:B---3--:R-:W-:-:S04]  /*07a0*/  FFMA R8, R29, R9, R8 ;  /* 0x000000091d087223 */ /* 0x008fc80000000008 */
[----:B----4-:R-:W-:-:S04]  /*07b0*/  FFMA R13, R13, R10, R8 ;  /* 0x0000000a0d0d7223 */ /* 0x010fc80000000008 */
[----:B-----5:R-:W-:Y:S01]  /*07c0*/  FFMA R25, R12, R11, R13 ;  /* 0x0000000b0c197223 */ /* 0x020fe2000000000d */
[----:B------:R-:W-:Y:S06]  /*07d0*/  @P0 BRA `(.L_x_1) ;  /* 0xfffffff800800947 */ /* 0x000fec000383ffff */
.L_x_0:
[----:B------:R-:W-:-:S04]  /*07e0*/  VIMNMX R3, PT, PT, R18, R23, !PT ;  /* 0x0000001712037248 */ /* 0x000fc80007fe0100 */
[----:B------:R-:W-:-:S13]  /*07f0*/  ISETP.GE.AND P0, PT, R3, R6, PT ;  /* 0x000000060300720c */ /* 0x000fda0003f06270 */
[----:B------:R-:W-:Y:S05]  /*0800*/  @P0 EXIT ;  /* 0x000000000000094d */ /* 0x000fea0003800000 */
[----:B------:R-:W0:Y:S01]  /*0810*/  LDC.64 R2, c[0x0][0x390] ;  /* 0x0000e400ff027b82 */ /* 0x000e220000000a00 */
[----:B------:R-:W-:-:S04]  /*0820*/  IMAD R23, R18, R6, R23 ;  /* 0x0000000612177224 */ /* 0x000fc800078e0217 */
[----:B0-----:R-:W-:-:S05]  /*0830*/  IMAD.WIDE.U32 R2, R23, 0x4, R2 ;  /* 0x0000000417027825 */ /* 0x001fca00078e0002 */
[----:B------:R-:W-:Y:S01]  /*0840*/  STG.E desc[UR8][R2.64], R25 ;  /* 0x0000001902007986 */ /* 0x000fe2000c101908 */
[----:B------:R-:W-:Y:S05]  /*0850*/  EXIT ;  /* 0x000000000000794d */ /* 0x000fea0003800000 */
.L_x_2:
[----:B------:R-:W-:-:S00]  /*0860*/  BRA `(.L_x_2) ;  /* 0xfffffffc00fc7947 */ /* 0x000fc0000383ffff */
[----:B------:R-:W-:-:S00]  /*0870*/  NOP ;  /* 0x0000000000007918 */ /* 0x000fc00000000000 */
        /* <DEDUP_REMOVED lines=8> */
.L_x_8:


//--------------------- .text._Z14naiveMatrixMulPKfS0_Pfi --------------------------
	.section	.text._Z14naiveMatrixMulPKfS0_Pfi,"ax",@progbits
	.align	128
        .global         _Z14naiveMatrixMulPKfS0_Pfi
        .type           _Z14naiveMatrixMulPKfS0_Pfi,@function
        .size           _Z14naiveMatrixMulPKfS0_Pfi,(.L_x_9 - _Z14naiveMatrixMulPKfS0_Pfi)
        .other          _Z14naiveMatrixMulPKfS0_Pfi,@"STO_CUDA_ENTRY STV_DEFAULT"
_Z14naiveMatrixMulPKfS0_Pfi:
.text._Z14naiveMatrixMulPKfS0_Pfi:
[----:B------:R-:W-:Y:S01]  /*0000*/  LDC R1, c[0x0][0x37c] ;  /* 0x0000df00ff017b82 */ /* 0x000fe20000000800 */
[----:B------:R-:W0:Y:S07]  /*0010*/  S2R R0, SR_TID.Y ;  /* 0x0000000000007919 */ /* 0x000e2e0000002200 */
[----:B------:R-:W0:Y:S01]  /*0020*/  S2UR UR4, SR_CTAID.Y ;  /* 0x00000000000479c3 */ /* 0x000e220000002600 */
[----:B------:R-:W1:Y:S01]  /*0030*/  LDCU UR20, c[0x0][0x398] ;  /* 0x00007300ff1477ac */ /* 0x000e620008000800 */
[----:B------:R-:W2:Y:S06]  /*0040*/  S2R R3, SR_TID.X ;  /* 0x0000000000037919 */ /* 0x000eac0000002100 */
[----:B------:R-:W0:Y:S08]  /*0050*/  LDC R13, c[0x0][0x364] ;  /* 0x0000d900ff0d7b82 */ /* 0x000e300000000800 */
[----:B------:R-:W2:Y:S08]  /*0060*/  S2UR UR5, SR_CTAID.X ;  /* 0x00000000000579c3 */ /* 0x000eb00000002500 */
[----:B------:R-:W2:Y:S01]  /*0070*/  LDC R2, c[0x0][0x360] ;  /* 0x0000d800ff027b82 */ /* 0x000ea20000000800 */
[----:B0-----:R-:W-:-:S02]  /*0080*/  IMAD R13, R13, UR4, R0 ;  /* 0x000000040d0d7c24 */ /* 0x001fc4000f8e0200 */
[----:B--2---:R-:W-:-:S05]  /*0090*/  IMAD R0, R2, UR5, R3 ;  /* 0x0000000502007c24 */ /* 0x004fca000f8e0203 */
[----:B------:R-:W-:-:S04]  /*00a0*/  VIMNMX R2, PT, PT, R13, R0, !PT ;  /* 0x000000000d027248 */ /* 0x000fc80007fe0100 */
[----:B-1----:R-:W-:-:S13]  /*00b0*/  ISETP.GE.AND P0, PT, R2, UR20, PT ;  /* 0x0000001402007c0c */ /* 0x002fda000bf06270 */
[----:B------:R-:W-:Y:S05]  /*00c0*/  @P0 EXIT ;  /* 0x000000000000094d */ /* 0x000fea0003800000 */
[----:B------:R-:W-:Y:S01]  /*00d0*/  UISETP.GE.U32.AND UP0, UPT, UR20, 0x8, UPT ;  /* 0x000000081400788c */ /* 0x000fe2000bf06070 */
[----:B------:R-:W-:Y:S02]  /*00e0*/  HFMA2 R12, -RZ, RZ, 0, 0 ;  /* 0x00000000ff0c7431 */ /* 0x000fe400000001ff */
[----:B------:R-:W-:Y:S01]  /*00f0*/  IMAD R13, R13, UR20, RZ ;  /* 0x000000140d0d7c24 */ /* 0x000fe2000f8e02ff */
[----:B------:R-:W-:Y:S01]  /*0100*/  UMOV UR4, URZ ;  /* 0x000000ff00047c82 */ /* 0x000fe20008000000 */
[----:B------:R-:W0:Y:S04]  /*0110*/  LDCU.64 UR18, c[0x0][0x358] ;  /* 0x00006b00ff1277ac */ /* 0x000e280008000a00 */
[----:B------:R-:W-:Y:S05]  /*0120*/  BRA.U !UP0, `(.L_x_3) ;  /* 0x0000000508047547 */ /* 0x000fea000b800000 */
[----:B------:R-:W1:Y:S01]  /*0130*/  LDCU.128 UR24, c[0x0][0x380] ;  /* 0x00007000ff1877ac */ /* 0x000e620008000c00 */
[----:B------:R-:W-:Y:S02]  /*0140*/  MOV R12, RZ ;  /* 0x000000ff000c7202 */ /* 0x000fe40000000f00 */
[----:B------:R-:W-:Y:S01]  /*0150*/  MOV R14, R0 ;  /* 0x00000000000e7202 */ /* 0x000fe20000000f00 */
[----:B------:R-:W-:-:S04]  /*0160*/  ULOP3.LUT UR4, UR20, 0x7ffffff8, URZ, 0xc0, !UPT ;  /* 0x7ffffff814047892 */ /* 0x000fc8000f8ec0ff */
[----:B------:R-:W-:Y:S01]  /*0170*/  UIADD3 UR5, UPT, UPT, -UR4, URZ, URZ ;  /* 0x000000ff04057290 */ /* 0x000fe2000fffe1ff */
[----:B-1----:R-:W-:Y:S01]  /*0180*/  MOV R2, UR24 ;  /* 0x0000001800027c02 */ /* 0x002fe20008000f00 */
[----:B------:R-:W-:Y:S01]  /*0190*/  UIMAD.WIDE UR6, UR20, 0x8, UR26 ;  /* 0x00000008140678a5 */ /* 0x000fe2000f8e021a */
[----:B------:R-:W-:Y:S01]  /*01a0*/  MOV R3, UR25 ;  /* 0x0000001900037c02 */ /* 0x000fe20008000f00 */
[----:B------:R-:W-:Y:S02]  /*01b0*/  UIMAD.WIDE UR8, UR20, 0xc, UR26 ;  /* 0x0000000c140878a5 */ /* 0x000fe4000f8e021a */
[----:B------:R-:W-:Y:S01]  /*01c0*/  UIMAD.WIDE UR10, UR20, 0x10, UR26 ;  /* 0x00000010140a78a5 */ /* 0x000fe2000f8e021a */
[----:B------:R-:W-:Y:S01]  /*01d0*/  IMAD.WIDE.U32 R2, R13, 0x4, R2 ;  /* 0x000000040d027825 */ /* 0x000fe200078e0002 */
[----:B------:R-:W-:Y:S02]  /*01e0*/  UIMAD.WIDE UR12, UR20, 0x14, UR26 ;  /* 0x00000014140c78a5 */ /* 0x000fe4000f8e021a */
[----:B------:R-:W-:Y:S01]  /*01f0*/  UIMAD.WIDE UR14, UR20, 0x18, UR26 ;  /* 0x00000018140e78a5 */ /* 0x000fe2000f8e021a */
[----:B------:R-:W-:Y:S01]  /*0200*/  IADD3 R2, P0, PT, R2, 0x10, RZ ;  /* 0x0000001002027810 */ /* 0x000fe20007f1e0ff */
[----:B------:R-:W-:-:S03]  /*0210*/  UIMAD.WIDE UR16, UR20, 0x1c, UR26 ;  /* 0x0000001c141078a5 */ /* 0x000fc6000f8e021a */
[----:B------:R-:W-:-:S09]  /*0220*/  IADD3.X R3, PT, PT, RZ, R3, RZ, P0, !PT ;  /* 0x00000003ff037210 */ /* 0x000fd200007fe4ff */
.L_x_4:
[----:B------:R-:W-:Y:S01]  /*0230*/  UIMAD.WIDE UR22, UR20, 0x4, UR26 ;  /* 0x00000004141678a5 */ /* 0x000fe2000f8e021a */
[----:B------:R-:W-:Y:S02]  /*0240*/  IMAD.MOV.U32 R23, RZ, RZ, 0x4 ;  /* 0x00000004ff177424 */ /* 0x000fe400078e00ff */
[----:B------:R-:W-:Y:S01]  /*0250*/  HFMA2 R11, -RZ, RZ, 0, 2.384185791015625e-07 ;  /* 0x00000004ff0b7431 */ /* 0x000fe200000001ff */
[----:B------:R-:W-:Y:S01]  /*0260*/  MOV R25, 0x4 ;  /* 0x0000000400197802 */ /* 0x000fe20000000f00 */
[----:B0-----:R-:W2:Y:S01]  /*0270*/  LDG.E R21, desc[UR18][R2.64+-0x10] ;  /* 0xfffff01202157981 */ /* 0x001ea2000c1e1900 */
[C---:B------:R-:W-:Y:S01]  /*0280*/  IMAD.WIDE R22, R14.reuse, R23, UR26 ;  /* 0x0000001a0e167e25 */ /* 0x040fe2000f8e0217 */
[----:B------:R-:W-:Y:S02]  /*0290*/  MOV R8, UR22 ;  /* 0x0000001600087c02 */ /* 0x000fe40008000f00 */
[----:B------:R-:W-:Y:S01]  /*02a0*/  MOV R9, UR23 ;  /* 0x0000001700097c02 */ /* 0x000fe20008000f00 */
[----:B------:R-:W3:Y:S02]  /*02b0*/  LDG.E R19, desc[UR18][R2.64+-0xc] ;  /* 0xfffff41202137981 */ /* 0x000ee4000c1e1900 */
[----:B------:R-:W-:-:S02]  /*02c0*/  IMAD.WIDE R8, R14, 0x4, R8 ;  /* 0x000000040e087825 */ /* 0x000fc400078e0208 */
[----:B------:R-:W2:Y:S01]  /*02d0*/  LDG.E R22, desc[UR18][R22.64] ;  /* 0x0000001216167981 */ /* 0x000ea2000c1e1900 */
[----:B------:R-:W-:Y:S01]  /*02e0*/  MOV R5, 0x4 ;  /* 0x0000000400057802 */ /* 0x000fe20000000f00 */
[C---:B------:R-:W-:Y:S02]  /*02f0*/  IMAD.WIDE R24, R14.reuse, R25, UR6 ;  /* 0x000000060e187e25 */ /* 0x040fe4000f8e0219 */
[----:B------:R0:W3:Y:S02]  /*0300*/  LDG.E R20, desc[UR18][R8.64] ;  /* 0x0000001208147981 */ /* 0x0000e4000c1e1900 */
[----:B------:R-:W-:Y:S02]  /*0310*/  IMAD.WIDE R10, R14, R11, UR8 ;  /* 0x000000080e0a7e25 */ /* 0x000fe4000f8e020b */
[----:B------:R-:W4:Y:S04]  /*0320*/  LDG.E R18, desc[UR18][R24.64] ;  /* 0x0000001218127981 */ /* 0x000f28000c1e1900 */
[----:B------:R-:W4:Y:S01]  /*0330*/  LDG.E R17, desc[UR18][R2.64+-0x8] ;  /* 0xfffff81202117981 */ /* 0x000f22000c1e1900 */
[----:B0-----:R-:W-:-:S02]  /*0340*/  HFMA2 R9, -RZ, RZ, 0, 2.384185791015625e-07 ;  /* 0x00000004ff097431 */ /* 0x001fc400000001ff */
[----:B------:R-:W-:Y:S01]  /*0350*/  IMAD.MOV.U32 R7, RZ, RZ, 0x4 ;  /* 0x00000004ff077424 */ /* 0x000fe200078e00ff */
[----:B------:R0:W5:Y:S01]  /*0360*/  LDG.E R16, desc[UR18][R10.64] ;  /* 0x000000120a107981 */ /* 0x000162000c1e1900 */
[----:B------:R-:W-:-:S03]  /*0370*/  IMAD.WIDE R4, R14, R5, UR10 ;  /* 0x0000000a0e047e25 */ /* 0x000fc6000f8e0205 */
[----:B------:R-:W5:Y:S01]  /*0380*/  LDG.E R15, desc[UR18][R2.64+-0x4] ;  /* 0xfffffc12020f7981 */ /* 0x000f62000c1e1900 */
[C---:B------:R-:W-:Y:S01]  /*0390*/  IMAD.WIDE R6, R14.reuse, R7, UR12 ;  /* 0x0000000c0e067e25 */ /* 0x040fe2000f8e0207 */
[----:B------:R-:W-:Y:S02]  /*03a0*/  MOV R27, 0x4 ;  /* 0x00000004001b7802 */ /* 0x000fe40000000f00 */
[----:B------:R1:W5:Y:S01]  /*03b0*/  LDG.E R4, desc[UR18][R4.64] ;  /* 0x0000001204047981 */ /* 0x000362000c1e1900 */
[----:B------:R-:W-:-:S03]  /*03c0*/  IMAD.WIDE R8, R14, R9, UR14 ;  /* 0x0000000e0e087e25 */ /* 0x000fc6000f8e0209 */
[----:B------:R-:W5:Y:S01]  /*03d0*/  LDG.E R23, desc[UR18][R2.64] ;  /* 0x0000001202177981 */ /* 0x000f62000c1e1900 */
[----:B0-----:R-:W-:-:S03]  /*03e0*/  IMAD.WIDE R10, R14, R27, UR16 ;  /* 0x000000100e0a7e25 */ /* 0x001fc6000f8e021b */
[----:B------:R-:W5:Y:S04]  /*03f0*/  LDG.E R7, desc[UR18][R6.64] ;  /* 0x0000001206077981 */ /* 0x000f68000c1e1900 */
[----:B------:R-:W5:Y:S04]  /*0400*/  LDG.E R24, desc[UR18][R2.64+0x4] ;  /* 0x0000041202187981 */ /* 0x000f68000c1e1900 */
[----:B------:R-:W5:Y:S04]  /*0410*/  LDG.E R8, desc[UR18][R8.64] ;  /* 0x0000001208087981 */ /* 0x000f68000c1e1900 */
[----:B------:R-:W5:Y:S04]  /*0420*/  LDG.E R25, desc[UR18][R2.64+0x8] ;  /* 0x0000081202197981 */ /* 0x000f68000c1e1900 */
[----:B------:R-:W5:Y:S04]  /*0430*/  LDG.E R10, desc[UR18][R10.64] ;  /* 0x000000120a0a7981 */ /* 0x000f68000c1e1900 */
[----:B------:R0:W5:Y:S01]  /*0440*/  LDG.E R27, desc[UR18][R2.64+0xc] ;  /* 0x00000c12021b7981 */ /* 0x000162000c1e1900 */
[----:B------:R-:W-:-:S04]  /*0450*/  UIADD3 UR5, UPT, UPT, UR5, 0x8, URZ ;  /* 0x0000000805057890 */ /* 0x000fc8000fffe0ff */
[----:B------:R-:W-:Y:S01]  /*0460*/  UISETP.NE.AND UP0, UPT, UR5, URZ, UPT ;  /* 0x000000ff0500728c */ /* 0x000fe2000bf05270 */
[----:B-1----:R-:W-:Y:S02]  /*0470*/  MOV R5, UR20 ;  /* 0x0000001400057c02 */ /* 0x002fe40008000f00 */
[----:B0-----:R-:W-:Y:S02]  /*0480*/  IADD3 R2, P0, PT, R2, 0x20, RZ ;  /* 0x0000002002027810 */ /* 0x001fe40007f1e0ff */
[----:B------:R-:W-:Y:S02]  /*0490*/  LEA R14, R5, R14, 0x3 ;  /* 0x0000000e050e7211 */ /* 0x000fe400078e18ff */
[----:B------:R-:W-:Y:S01]  /*04a0*/  IADD3.X R3, PT, PT, RZ, R3, RZ, P0, !PT ;  /* 0x00000003ff037210 */ /* 0x000fe200007fe4ff */
[----:B--2---:R-:W-:-:S04]  /*04b0*/  FFMA R22, R21, R22, R12 ;  /* 0x0000001615167223 */ /* 0x004fc8000000000c */
[----:B---3--:R-:W-:-:S04]  /*04c0*/  FFMA R20, R19, R20, R22 ;  /* 0x0000001413147223 */ /* 0x008fc80000000016 */
[----:B----4-:R-:W-:-:S04]  /*04d0*/  FFMA R18, R17, R18, R20 ;  /* 0x0000001211127223 */ /* 0x010fc80000000014 */
[----:B-----5:R-:W-:-:S04]  /*04e0*/  FFMA R16, R15, R16, R18 ;  /* 0x000000100f107223 */ /* 0x020fc80000000012 */
[----:B------:R-:W-:-:S04]  /*04f0*/  FFMA R23, R23, R4, R16 ;  /* 0x0000000417177223 */ /* 0x000fc80000000010 */
[----:B------:R-:W-:-:S04]  /*0500*/  FFMA R24, R24, R7, R23 ;  /* 0x0000000718187223 */ /* 0x000fc80000000017 */
[----:B------:R-:W-:-:S04]  /*0510*/  FFMA R8, R25, R8, R24 ;  /* 0x0000000819087223 */ /* 0x000fc80000000018 */
[----:B------:R-:W-:Y:S01]  /*0520*/  FFMA R12, R27, R10, R8 ;  /* 0x0000000a1b0c7223 */ /* 0x000fe20000000008 */
[----:B------:R-:W-:Y:S06]  /*0530*/  BRA.U UP0, `(.L_x_4) ;  /* 0xfffffffd003c7547 */ /* 0x000fec000b83ffff */
.L_x_3:
[----:B------:R-:W-:-:S04]  /*0540*/  ULOP3.LUT UR6, UR20, 0x7, URZ, 0xc0, !UPT ;  /* 0x0000000714067892 */ /* 0x000fc8000f8ec0ff */
[----:B------:R-:W-:-:S09]  /*0550*/  UISETP.NE.AND UP0, UPT, UR6, URZ, UPT ;  /* 0x000000ff0600728c */ /* 0x000fd2000bf05270 */
[----:B------:R-:W-:Y:S05]  /*0560*/  BRA.U !UP0, `(.L_x_5) ;  /* 0x0000000508387547 */ /* 0x000fea000b800000 */
[----:B------:R-:W-:Y:S02]  /*0570*/  UISETP.GE.U32.AND UP0, UPT, UR6, 0x4, UPT ;  /* 0x000000040600788c */ /* 0x000fe4000bf06070 */
[----:B------:R-:W-:-:S04]  /*0580*/  ULOP3.LUT UR5, UR20, 0x3, URZ, 0xc0, !UPT ;  /* 0x0000000314057892 */ /* 0x000fc8000f8ec0ff */
[----:B------:R-:W-:-:S03]  /*0590*/  UISETP.NE.AND UP1, UPT, UR5, URZ, UPT ;  /* 0x000000ff0500728c */ /* 0x000fc6000bf25270 */
[----:B------:R-:W-:Y:S08]  /*05a0*/  BRA.U !UP0, `(.L_x_6) ;  /* 0x00000001087c7547 */ /* 0x000ff0000b800000 */
[----:B------:R-:W1:Y:S01]  /*05b0*/  LDC.64 R6, c[0x0][0x388] ;  /* 0x0000e200ff067b82 */ /* 0x000e620000000a00 */
[----:B------:R-:W2:Y:S01]  /*05c0*/  LDCU.64 UR6, c[0x0][0x380] ;  /* 0x00007000ff0677ac */ /* 0x000ea20008000a00 */
[----:B------:R-:W-:Y:S01]  /*05d0*/  IMAD.U32 R9, RZ, RZ, UR4 ;  /* 0x00000004ff097e24 */ /* 0x000fe2000f8e00ff */
[C---:B------:R-:W-:Y:S02]  /*05e0*/  IADD3 R3, PT, PT, R13.reuse, UR4, RZ ;  /* 0x000000040d037c10 */ /* 0x040fe4000fffe0ff */
[----:B------:R-:W-:Y:S01]  /*05f0*/  IADD3 R10, P0, PT, R13, UR4, RZ ;  /* 0x000000040d0a7c10 */ /* 0x000fe2000ff1e0ff */
[----:B------:R-:W-:Y:S01]  /*0600*/  IMAD R9, R9, UR20, R0 ;  /* 0x0000001409097c24 */ /* 0x000fe2000f8e0200 */
[----:B------:R-:W-:Y:S01]  /*0610*/  MOV R11, UR20 ;  /* 0x00000014000b7c02 */ /* 0x000fe20008000f00 */
[----:B------:R-:W3:Y:S01]  /*0620*/  LDC.64 R4, c[0x0][0x380] ;  /* 0x0000e000ff047b82 */ /* 0x000ee20000000a00 */
[----:B------:R-:W-:Y:S01]  /*0630*/  MOV R15, UR20 ;  /* 0x00000014000f7c02 */ /* 0x000fe20008000f00 */
[----:B-1----:R-:W-:Y:S01]  /*0640*/  IMAD.WIDE R6, R9, 0x4, R6 ;  /* 0x0000000409067825 */ /* 0x002fe200078e0206 */
[----:B------:R-:W-:-:S05]  /*0650*/  MOV R9, UR20 ;  /* 0x0000001400097c02 */ /* 0x000fca0008000f00 */
[----:B------:R-:W-:Y:S02]  /*0660*/  IMAD.WIDE R8, R9, 0x4, R6 ;  /* 0x0000000409087825 */ /* 0x000fe400078e0206 */
[----:B0-----:R-:W4:Y:S02]  /*0670*/  LDG.E R6, desc[UR18][R6.64] ;  /* 0x0000001206067981 */ /* 0x001f24000c1e1900 */
[----:B---3--:R-:W-:Y:S01]  /*0680*/  IMAD.WIDE.U32 R4, R3, 0x4, R4 ;  /* 0x0000000403047825 */ /* 0x008fe200078e0004 */
[----:B------:R-:W-:Y:S01]  /*0690*/  IADD3.X R3, PT, PT, RZ, RZ, RZ, P0, !PT ;  /* 0x000000ffff037210 */ /* 0x000fe200007fe4ff */
[----:B------:R-:W3:Y:S01]  /*06a0*/  LDG.E R17, desc[UR18][R8.64] ;  /* 0x0000001208117981 */ /* 0x000ee2000c1e1900 */
[----:B--2---:R-:W-:-:S03]  /*06b0*/  LEA R2, P0, R10, UR6, 0x2 ;  /* 0x000000060a027c11 */ /* 0x004fc6000f8010ff */
[----:B------:R-:W4:Y:S01]  /*06c0*/  LDG.E R5, desc[UR18][R4.64] ;  /* 0x0000001204057981 */ /* 0x000f22000c1e1900 */
[----:B------:R-:W-:Y:S01]  /*06d0*/  LEA.HI.X R3, R10, UR7, R3, 0x2, P0 ;  /* 0x000000070a037c11 */ /* 0x000fe200080f1403 */
[----:B------:R-:W-:-:S04]  /*06e0*/  IMAD.WIDE R10, R11, 0x4, R8 ;  /* 0x000000040b0a7825 */ /* 0x000fc800078e0208 */
[----:B------:R-:W3:Y:S01]  /*06f0*/  LDG.E R16, desc[UR18][R2.64+0x4] ;  /* 0x0000041202107981 */ /* 0x000ee2000c1e1900 */
[----:B------:R-:W-:-:S03]  /*0700*/  IMAD.WIDE R14, R15, 0x4, R10 ;  /* 0x000000040f0e7825 */ /* 0x000fc600078e020a */
[----:B------:R-:W2:Y:S04]  /*0710*/  LDG.E R19, desc[UR18][R10.64] ;  /* 0x000000120a137981 */ /* 0x000ea8000c1e1900 */
[----:B------:R-:W2:Y:S04]  /*0720*/  LDG.E R18, desc[UR18][R2.64+0x8] ;  /* 0x0000081202127981 */ /* 0x000ea8000c1e1900 */
[----:B------:R-:W5:Y:S04]  /*0730*/  LDG.E R20, desc[UR18][R2.64+0xc] ;  /* 0x00000c1202147981 */ /* 0x000f68000c1e1900 */
[----:B------:R-:W5:Y:S01]  /*0740*/  LDG.E R14, desc[UR18][R14.64] ;  /* 0x000000120e0e7981 */ /* 0x000f62000c1e1900 */
[----:B------:R-:W-:Y:S01]  /*0750*/  UIADD3 UR4, UPT, UPT, UR4, 0x4, URZ ;  /* 0x0000000404047890 */ /* 0x000fe2000fffe0ff */
[----:B----4-:R-:W-:-:S04]  /*0760*/  FFMA R5, R5, R6, R12 ;  /* 0x0000000605057223 */ /* 0x010fc8000000000c */
[----:B---3--:R-:W-:-:S04]  /*0770*/  FFMA R5, R16, R17, R5 ;  /* 0x0000001110057223 */ /* 0x008fc80000000005 */
[----:B--2---:R-:W-:-:S04]  /*0780*/  FFMA R5, R18, R19, R5 ;  /* 0x0000001312057223 */ /* 0x004fc80000000005 */
[----:B-----5:R-:W-:-:S07]  /*0790*/  FFMA R12, R20, R14, R5 ;  /* 0x0000000e140c7223 */ /* 0x020fce0000000005 */
.L_x_6:
[----:B------:R-:W-:Y:S05]  /*07a0*/  BRA.U !UP1, `(.L_x_5) ;  /* 0x0000000109a87547 */ /* 0x000fea000b800000 */
[----:B------:R-:W-:Y:S01]  /*07b0*/  UISETP.NE.AND UP0, UPT, UR5, 0x1, UPT ;  /* 0x000000010500788c */ /* 0x000fe2000bf05270 */
[----:B------:R-:W-:Y:S01]  /*07c0*/  MOV R7, UR4 ;  /* 0x0000000400077c02 */ /* 0x000fe20008000f00 */
[----:B------:R-:W-:Y:S02]  /*07d0*/  ULOP3.LUT UR5, UR20, 0x1, URZ, 0xc0, !UPT ;  /* 0x0000000114057892 */ /* 0x000fe4000f8ec0ff */
[----:B------:R-:W-:Y:S02]  /*07e0*/  MOV R15, UR20 ;  /* 0x00000014000f7c02 */ /* 0x000fe40008000f00 */
[----:B------:R-:W-:Y:S01]  /*07f0*/  UISETP.NE.U32.AND UP1, UPT, UR5, 0x1, UPT ;  /* 0x000000010500788c */ /* 0x000fe2000bf25070 */
[----:B------:R-:W-:-:S04]  /*0800*/  PLOP3.LUT P1, PT, PT, PT, UP0, 0x80, 0x8 ;  /* 0x000000000008781c */ /* 0x000fc80003f2f008 */
[----:B------:R-:W1:Y:S01]  /*0810*/  @UP0 LDCU.128 UR8, c[0x0][0x380] ;  /* 0x00007000ff0807ac */ /* 0x000e620008000c00 */
[----:B------:R-:W-:Y:S01]  /*0820*/  PLOP3.LUT P0, PT, PT, PT, UP1, 0x80, 0x8 ;  /* 0x000000000008781c */ /* 0x000fe20003f0f018 */
[----:B------:R-:W2:Y:S04]  /*0830*/  @UP0 LDCU.64 UR6, c[0x0][0x380] ;  /* 0x00007000ff0607ac */ /* 0x000ea80008000a00 */
[----:B------:R-:W3:Y:S03]  /*0840*/  @!UP1 LDCU.128 UR12, c[0x0][0x380] ;  /* 0x00007000ff0c97ac */ /* 0x000ee60008000c00 */
[C---:B------:R-:W-:Y:S02]  /*0850*/  @P1 IADD3 R3, PT, PT, R13.reuse, UR4, RZ ;  /* 0x000000040d031c10 */ /* 0x040fe4000fffe0ff */
[----:B------:R-:W-:Y:S01]  /*0860*/  @P1 IADD3 R6, P2, PT, R13, UR4, RZ ;  /* 0x000000040d061c10 */ /* 0x000fe2000ff5e0ff */
[----:B------:R-:W-:Y:S01]  /*0870*/  @UP0 UIADD3 UR4, UPT, UPT, UR4, 0x2, URZ ;  /* 0x0000000204040890 */ /* 0x000fe2000fffe0ff */
[----:B-1----:R-:W-:Y:S01]  /*0880*/  MOV R11, UR9 ;  /* 0x00000009000b7c02 */ /* 0x002fe20008000f00 */
[----:B------:R-:W-:Y:S01]  /*0890*/  IMAD.U32 R10, RZ, RZ, UR8 ;  /* 0x00000008ff0a7e24 */ /* 0x000fe2000f8e00ff */
[----:B------:R-:W-:-:S02]  /*08a0*/  MOV R4, UR10 ;  /* 0x0000000a00047c02 */ /* 0x000fc40008000f00 */
[----:B------:R-:W-:Y:S01]  /*08b0*/  MOV R5, UR11 ;  /* 0x0000000b00057c02 */ /* 0x000fe20008000f00 */
[----:B------:R-:W-:-:S04]  /*08c0*/  @P1 IMAD.WIDE.U32 R10, R3, 0x4, R10 ;  /* 0x00000004030a1825 */ /* 0x000fc800078e000a */
[----:B------:R-:W-:Y:S01]  /*08d0*/  @P1 IMAD R3, R7, UR20, R0 ;  /* 0x0000001407031c24 */ /* 0x000fe2000f8e0200 */
[----:B------:R-:W-:Y:S01]  /*08e0*/  @P1 IADD3.X R7, PT, PT, RZ, RZ, RZ, P2, !PT ;  /* 0x000000ffff071210 */ /* 0x000fe200017fe4ff */
[----:B------:R-:W-:Y:S01]  /*08f0*/  IMAD.U32 R19, RZ, RZ, UR4 ;  /* 0x00000004ff137e24 */ /* 0x000fe2000f8e00ff */
[C---:B--2---:R-:W-:Y:S01]  /*0900*/  @P1 LEA R2, P2, R6.reuse, UR6, 0x2 ;  /* 0x0000000606021c11 */ /* 0x044fe2000f8410ff */
[----:B------:R-:W-:Y:S01]  /*0910*/  @P1 IMAD.WIDE R4, R3, 0x4, R4 ;  /* 0x0000000403041825 */ /* 0x000fe200078e0204 */
[----:B------:R-:W-:Y:S01]  /*0920*/  @!P0 IADD3 R17, PT, PT, R13, UR4, RZ ;  /* 0x000000040d118c10 */ /* 0x000fe2000fffe0ff */
[----:B0-----:R-:W2:Y:S01]  /*0930*/  @P1 LDG.E R11, desc[UR18][R10.64] ;  /* 0x000000120a0b1981 */ /* 0x001ea2000c1e1900 */
[----:B------:R-:W-:Y:S01]  /*0940*/  @P1 LEA.HI.X R3, R6, UR7, R7, 0x2, P2 ;  /* 0x0000000706031c11 */ /* 0x000fe200090f1407 */
[----:B------:R-:W-:Y:S01]  /*0950*/  @!P0 IMAD R19, R19, UR20, R0 ;  /* 0x0000001413138c24 */ /* 0x000fe2000f8e0200 */
[----:B---3--:R-:W-:Y:S01]  /*0960*/  MOV R6, UR12 ;  /* 0x0000000c00067c02 */ /* 0x008fe20008000f00 */
[----:B------:R-:W-:Y:S01]  /*0970*/  @P1 IMAD.WIDE R14, R15, 0x4, R4 ;  /* 0x000000040f0e1825 */ /* 0x000fe200078e0204 */
[----:B------:R-:W-:Y:S01]  /*0980*/  MOV R7, UR13 ;  /* 0x0000000d00077c02 */ /* 0x000fe20008000f00 */
[----:B------:R-:W2:Y:S01]  /*0990*/  @P1 LDG.E R4, desc[UR18][R4.64] ;  /* 0x0000001204041981 */ /* 0x000ea2000c1e1900 */
[----:B------:R-:W-:-:S02]  /*09a0*/  MOV R8, UR14 ;  /* 0x0000000e00087c02 */ /* 0x000fc40008000f00 */
[----:B------:R-:W-:Y:S01]  /*09b0*/  MOV R9, UR15 ;  /* 0x0000000f00097c02 */ /* 0x000fe20008000f00 */
[----:B------:R-:W-:Y:S01]  /*09c0*/  @!P0 IMAD.WIDE.U32 R6, R17, 0x4, R6 ;  /* 0x0000000411068825 */ /* 0x000fe200078e0006 */
[----:B------:R-:W3:Y:S03]  /*09d0*/  @P1 LDG.E R14, desc[UR18][R14.64] ;  /* 0x000000120e0e1981 */ /* 0x000ee6000c1e1900 */
[----:B------:R-:W-:Y:S01]  /*09e0*/  @!P0 IMAD.WIDE R8, R19, 0x4, R8 ;  /* 0x0000000413088825 */ /* 0x000fe200078e0208 */
[----:B------:R-:W3:Y:S04]  /*09f0*/  @P1 LDG.E R2, desc[UR18][R2.64+0x4] ;  /* 0x0000041202021981 */ /* 0x000ee8000c1e1900 */
[----:B------:R-:W4:Y:S04]  /*0a00*/  @!P0 LDG.E R7, desc[UR18][R6.64] ;  /* 0x0000001206078981 */ /* 0x000f28000c1e1900 */
[----:B------:R-:W4:Y:S01]  /*0a10*/  @!P0 LDG.E R8, desc[UR18][R8.64] ;  /* 0x0000001208088981 */ /* 0x000f22000c1e1900 */
[----:B--2---:R-:W-:-:S04]  /*0a20*/  @P1 FFMA R11, R11, R4, R12 ;  /* 0x000000040b0b1223 */ /* 0x004fc8000000000c */
[----:B---3--:R-:W-:-:S04]  /*0a30*/  @P1 FFMA R12, R2, R14, R11 ;  /* 0x0000000e020c1223 */ /* 0x008fc8000000000b */
[----:B----4-:R-:W-:-:S07]  /*0a40*/  @!P0 FFMA R12, R7, R8, R12 ;  /* 0x00000008070c8223 */ /* 0x010fce000000000c */
.L_x_5:
[----:B------:R-:W1:Y:S01]  /*0a50*/  LDC.64 R2, c[0x0][0x390] ;  /* 0x0000e400ff027b82 */ /* 0x000e620000000a00 */
[----:B------:R-:W-:-:S05]  /*0a60*/  IADD3 R13, PT, PT, R0, R13, RZ ;  /* 0x0000000d000d7210 */ /* 0x000fca0007ffe0ff */
[----:B-1----:R-:W-:-:S05]  /*0a70*/  IMAD.WIDE R2, R13, 0x4, R2 ;  /* 0x000000040d027825 */ /* 0x002fca00078e0202 */
[----:B0-----:R-:W-:Y:S01]  /*0a80*/  STG.E desc[UR18][R2.64], R12 ;  /* 0x0000000c02007986 */ /* 0x001fe2000c101912 */
[----:B------:R-:W-:Y:S05]  /*0a90*/  EXIT ;  /* 0x000000000000794d */ /* 0x000fea0003800000 */
.L_x_7:
        /* <DEDUP_REMOVED lines=14> */
.L_x_9:


//--------------------- .nv.shared._Z15sharedMatrixMulPKfS0_Pfi --------------------------
	.section	.nv.shared._Z15sharedMatrixMulPKfS0_Pfi,"aw",@nobits
	.sectionflags	@""
	.align	4
.nv.shared._Z15sharedMatrixMulPKfS0_Pfi:
	.zero		9216


//--------------------- .nv.shared.reserved.0     --------------------------
	.section	.nv.shared.reserved.0,"aw",@nobits
	.weak		__nv_reservedSMEM_offset_0_alias
	.size		__nv_reservedSMEM_offset_0_alias, 0, 64
	.other		__nv_reservedSMEM_offset_0_alias,@"STO_CUDA_RESERVED_SHARED STV_DEFAULT"
__nv_reservedSMEM_offset_0_alias:
	.zero		0
	.zero		64


//--------------------- .nv.constant0._Z15sharedMatrixMulPKfS0_Pfi --------------------------
	.section	.nv.constant0._Z15sharedMatrixMulPKfS0_Pfi,"a",@progbits
	.sectionflags	@""
	.align	4
.nv.constant0._Z15sharedMatrixMulPKfS0_Pfi:
	.zero		924


//--------------------- .nv.constant0._Z14naiveMatrixMulPKfS0_Pfi --------------------------
	.section	.nv.constant0._Z14naiveMatrixMulPKfS0_Pfi,"a",@progbits
	.sectionflags	@""
	.align	4
.nv.constant0._Z14naiveMatrixMulPKfS0_Pfi:
	.zero		924


//--------------------- SYMBOLS --------------------------

	.type		.nv.reservedSmem.offset0,@object
	.size		.nv.reservedSmem.offset0,0x4
	.type		.nv.reservedSmem.cap,@object
	.size		.nv.reservedSmem.cap,0x4
